	.headerflags	@"EF_CUDA_TEXMODE_UNIFIED EF_CUDA_64BIT_ADDRESS EF_CUDA_ACCELERATORS EF_CUDA_SM90 EF_CUDA_VIRTUAL_SM(EF_CUDA_SM90)"
	.elftype	@"ET_EXEC"


//--------------------- .nv.info                  --------------------------
	.section	.nv.info,"",@"SHT_CUDA_INFO"
	.align	4


	//----- nvinfo : EIATTR_REGCOUNT
	.align		4
        /*0000*/ 	.byte	0x04, 0x2f
        /*0002*/ 	.short	(.L_3 - .L_2)
	.align		4
.L_2:
        /*0004*/ 	.word	index@(triton_poi_fused__native_batch_norm_legit_no_training_add_relu_6)
        /*0008*/ 	.word	0x00000016


	//----- nvinfo : EIATTR_MIN_STACK_SIZE
	.align		4
.L_3:
        /*000c*/ 	.byte	0x04, 0x12
        /*000e*/ 	.short	(.L_5 - .L_4)
	.align		4
.L_4:
        /*0010*/ 	.word	index@(triton_poi_fused__native_batch_norm_legit_no_training_add_relu_6)
        /*0014*/ 	.word	0x00000000


	//----- nvinfo : EIATTR_FRAME_SIZE
	.align		4
.L_5:
        /*0018*/ 	.byte	0x04, 0x11
        /*001a*/ 	.short	(.L_7 - .L_6)
	.align		4
.L_6:
        /*001c*/ 	.word	index@(triton_poi_fused__native_batch_norm_legit_no_training_add_relu_6)
        /*0020*/ 	.word	0x00000000


	//----- nvinfo : EIATTR_MIN_STACK_SIZE
	.align		4
.L_7:
        /*0024*/ 	.byte	0x04, 0x12
        /*0026*/ 	.short	(.L_9 - .L_8)
	.align		4
.L_8:
        /*0028*/ 	.word	index@(triton_poi_fused__native_batch_norm_legit_no_training_add_relu_6)
        /*002c*/ 	.word	0x00000000
.L_9:


//--------------------- .nv.info.triton_poi_fused__native_batch_norm_legit_no_training_add_relu_6 --------------------------
	.section	.nv.info.triton_poi_fused__native_batch_norm_legit_no_training_add_relu_6,"",@"SHT_CUDA_INFO"
	.sectionflags	@""
	.align	4


	//----- nvinfo : EIATTR_CUDA_API_VERSION
	.align		4
        /*0000*/ 	.byte	0x04, 0x37
        /*0002*/ 	.short	(.L_11 - .L_10)
.L_10:
        /*0004*/ 	.word	0x0000007c


	//----- nvinfo : EIATTR_KPARAM_INFO
	.align		4
.L_11:
        /*0008*/ 	.byte	0x04, 0x17
        /*000a*/ 	.short	(.L_13 - .L_12)
.L_12:
        /*000c*/ 	.word	0x00000000
        /*0010*/ 	.short	0x0007
        /*0012*/ 	.short	0x0038
        /*0014*/ 	.byte	0x00, 0xf0, 0x11, 0x00


	//----- nvinfo : EIATTR_KPARAM_INFO
	.align		4
.L_13:
        /*0018*/ 	.byte	0x04, 0x17
        /*001a*/ 	.short	(.L_15 - .L_14)
.L_14:
        /*001c*/ 	.word	0x00000000
        /*0020*/ 	.short	0x0006
        /*0022*/ 	.short	0x0030
        /*0024*/ 	.byte	0x00, 0xf4, 0x21, 0x00


	//----- nvinfo : EIATTR_KPARAM_INFO
	.align		4
.L_15:
        /*0028*/ 	.byte	0x04, 0x17
        /*002a*/ 	.short	(.L_17 - .L_16)
.L_16:
        /*002c*/ 	.word	0x00000000
        /*0030*/ 	.short	0x0005
        /*0032*/ 	.short	0x0028
        /*0034*/ 	.byte	0x00, 0xf4, 0x21, 0x00


	//----- nvinfo : EIATTR_KPARAM_INFO
	.align		4
.L_17:
        /*0038*/ 	.byte	0x04, 0x17
        /*003a*/ 	.short	(.L_19 - .L_18)
.L_18:
        /*003c*/ 	.word	0x00000000
        /*0040*/ 	.short	0x0004
        /*0042*/ 	.short	0x0020
        /*0044*/ 	.byte	0x00, 0xf4, 0x21, 0x00


	//----- nvinfo : EIATTR_KPARAM_INFO
	.align		4
.L_19:
        /*0048*/ 	.byte	0x04, 0x17
        /*004a*/ 	.short	(.L_21 - .L_20)
.L_20:
        /*004c*/ 	.word	0x00000000
        /*0050*/ 	.short	0x0003
        /*0052*/ 	.short	0x0018
        /*0054*/ 	.byte	0x00, 0xf4, 0x21, 0x00


	//----- nvinfo : EIATTR_KPARAM_INFO
	.align		4
.L_21:
        /*0058*/ 	.byte	0x04, 0x17
        /*005a*/ 	.short	(.L_23 - .L_22)
.L_22:
        /*005c*/ 	.word	0x00000000
        /*0060*/ 	.short	0x0002
        /*0062*/ 	.short	0x0010
        /*0064*/ 	.byte	0x00, 0xf4, 0x21, 0x00


	//----- nvinfo : EIATTR_KPARAM_INFO
	.align		4
.L_23:
        /*0068*/ 	.byte	0x04, 0x17
        /*006a*/ 	.short	(.L_25 - .L_24)
.L_24:
        /*006c*/ 	.word	0x00000000
        /*0070*/ 	.short	0x0001
        /*0072*/ 	.short	0x0008
        /*0074*/ 	.byte	0x00, 0xf4, 0x21, 0x00


	//----- nvinfo : EIATTR_KPARAM_INFO
	.align		4
.L_25:
        /*0078*/ 	.byte	0x04, 0x17
        /*007a*/ 	.short	(.L_27 - .L_26)
.L_26:
        /*007c*/ 	.word	0x00000000
        /*0080*/ 	.short	0x0000
        /*0082*/ 	.short	0x0000
        /*0084*/ 	.byte	0x00, 0xf4, 0x21, 0x00


	//----- nvinfo : EIATTR_SPARSE_MMA_MASK
	.align		4
.L_27:
        /*0088*/ 	.byte	0x03, 0x50
        /*008a*/ 	.short	0x0000


	//----- nvinfo : EIATTR_MAXREG_COUNT
	.align		4
        /*008c*/ 	.byte	0x03, 0x1b
        /*008e*/ 	.short	0x00ff


	//----- nvinfo : EIATTR_EXIT_INSTR_OFFSETS
	.align		4
        /*0090*/ 	.byte	0x04, 0x1c
        /*0092*/ 	.short	(.L_29 - .L_28)


	//   ....[0]....
.L_28:
        /*0094*/ 	.word	0x00000370


	//   ....[1]....
        /*0098*/ 	.word	0x00000390


	//----- nvinfo : EIATTR_REQNTID
	.align		4
.L_29:
        /*009c*/ 	.byte	0x04, 0x10
        /*009e*/ 	.short	(.L_31 - .L_30)
.L_30:
        /*00a0*/ 	.word	0x00000080
        /*00a4*/ 	.word	0x00000001
        /*00a8*/ 	.word	0x00000001


	//----- nvinfo : EIATTR_CBANK_PARAM_SIZE
	.align		4
.L_31:
        /*00ac*/ 	.byte	0x03, 0x19
        /*00ae*/ 	.short	0x003c


	//----- nvinfo : EIATTR_PARAM_CBANK
	.align		4
        /*00b0*/ 	.byte	0x04, 0x0a
        /*00b2*/ 	.short	(.L_33 - .L_32)
	.align		4
.L_32:
        /*00b4*/ 	.word	index@(.nv.constant0.triton_poi_fused__native_batch_norm_legit_no_training_add_relu_6)
        /*00b8*/ 	.short	0x0210
        /*00ba*/ 	.short	0x003c


	//----- nvinfo : EIATTR_SW_WAR
	.align		4
.L_33:
        /*00bc*/ 	.byte	0x04, 0x36
        /*00be*/ 	.short	(.L_35 - .L_34)
.L_34:
        /*00c0*/ 	.word	0x00000008
.L_35:


//--------------------- .nv.callgraph             --------------------------
	.section	.nv.callgraph,"",@"SHT_CUDA_CALLGRAPH"
	.align	4
	.sectionentsize	8
	.align		4
        /*0000*/ 	.word	0x00000000
	.align		4
        /*0004*/ 	.word	0xffffffff
	.align		4
        /*0008*/ 	.word	0x00000000
	.align		4
        /*000c*/ 	.word	0xfffffffe
	.align		4
        /*0010*/ 	.word	0x00000000
	.align		4
        /*0014*/ 	.word	0xfffffffd
	.align		4
        /*0018*/ 	.word	0x00000000
	.align		4
        /*001c*/ 	.word	0xfffffffc


//--------------------- .nv.constant4             --------------------------
	.section	.nv.constant4,"a",@progbits
	.align	8
	.align		8
.nv.constant4:
        /*0000*/ 	.dword	_$_str
	.align		8
        /*0008*/ 	.dword	_$_str_$_2


//--------------------- .text.triton_poi_fused__native_batch_norm_legit_no_training_add_relu_6 --------------------------
	.section	.text.triton_poi_fused__native_batch_norm_legit_no_training_add_relu_6,"ax",@progbits
	.align	128
        .global         triton_poi_fused__native_batch_norm_legit_no_training_add_relu_6
        .type           triton_poi_fused__native_batch_norm_legit_no_training_add_relu_6,@function
        .size           triton_poi_fused__native_batch_norm_legit_no_training_add_relu_6,(.L_x_1 - triton_poi_fused__native_batch_norm_legit_no_training_add_relu_6)
        .other          triton_poi_fused__native_batch_norm_legit_no_training_add_relu_6,@"STO_CUDA_ENTRY STV_DEFAULT"
triton_poi_fused__native_batch_norm_legit_no_training_add_relu_6:
.text.triton_poi_fused__native_batch_norm_legit_no_training_add_relu_6:
[----:B------:R-:W0:Y:S01]  /*0000*/  LDC R1, c[0x0][0x28] ;  /* 0x00000a00ff017b82 */ /* 0x000e220000000800 */
[----:B------:R-:W1:Y:S07]  /*0010*/  S2R R0, SR_TID.X ;  /* 0x0000000000007919 */ /* 0x000e6e0000002100 */
[----:B------:R-:W2:Y:S01]  /*0020*/  LDC.64 R12, c[0x0][0x220] ;  /* 0x00008800ff0c7b82 */ /* 0x000ea20000000a00 */
[----:B------:R-:W-:Y:S01]  /*0030*/  ULDC.64 UR4, c[0x0][0x208] ;  /* 0x0000820000047ab9 */ /* 0x000fe20000000a00 */
[----:B------:R-:W3:Y:S06]  /*0040*/  S2R R3, SR_CTAID.X ;  /* 0x0000000000037919 */ /* 0x000eec0000002500 */
[----:B------:R-:W4:Y:S08]  /*0050*/  LDC.64 R8, c[0x0][0x210] ;  /* 0x00008400ff087b82 */ /* 0x000f300000000a00 */
[----:B------:R-:W5:Y:S08]  /*0060*/  LDC.64 R10, c[0x0][0x218] ;  /* 0x00008600ff0a7b82 */ /* 0x000f700000000a00 */
[----:B------:R-:W4:Y:S01]  /*0070*/  LDC.64 R14, c[0x0][0x228] ;  /* 0x00008a00ff0e7b82 */ /* 0x000f220000000a00 */
[----:B-1----:R-:W-:-:S07]  /*0080*/  LOP3.LUT R0, R0, 0x7f, RZ, 0xc0, !PT ;  /* 0x0000007f00007812 */ /* 0x002fce00078ec0ff */
[----:B------:R-:W1:Y:S01]  /*0090*/  LDC.64 R16, c[0x0][0x230] ;  /* 0x00008c00ff107b82 */ /* 0x000e620000000a00 */
[----:B---3--:R-:W-:Y:S02]  /*00a0*/  SHF.R.S32.HI R2, RZ, 0x18, R3 ;  /* 0x00000018ff027819 */ /* 0x008fe40000011403 */
[----:B------:R-:W-:Y:S02]  /*00b0*/  LEA R0, R3, R0, 0x7 ;  /* 0x0000000003007211 */ /* 0x000fe400078e38ff */
[----:B------:R-:W-:Y:S02]  /*00c0*/  SGXT R3, R2, 0x1 ;  /* 0x000000010203781a */ /* 0x000fe40000000200 */
[----:B------:R-:W-:Y:S02]  /*00d0*/  ISETP.GE.AND P0, PT, R0, 0x4800, PT ;  /* 0x000048000000780c */ /* 0x000fe40003f06270 */
[----:B------:R-:W-:-:S04]  /*00e0*/  LEA.HI R3, R3, R0, RZ, 0x8 ;  /* 0x0000000003037211 */ /* 0x000fc800078f40ff */
[----:B------:R-:W-:-:S05]  /*00f0*/  SHF.R.S32.HI R3, RZ, 0x8, R3 ;  /* 0x00000008ff037819 */ /* 0x000fca0000011403 */
[----:B------:R-:W-:-:S05]  /*0100*/  IMAD.HI R2, R3, 0x38e38e39, RZ ;  /* 0x38e38e3903027827 */ /* 0x000fca00078e02ff */
[----:B------:R-:W-:-:S04]  /*0110*/  SHF.R.U32.HI R5, RZ, 0x1f, R2 ;  /* 0x0000001fff057819 */ /* 0x000fc80000011602 */
[----:B------:R-:W-:Y:S02]  /*0120*/  LEA.HI.SX32 R2, R2, R5, 0x1e ;  /* 0x0000000502027211 */ /* 0x000fe400078ff2ff */
[----:B------:R-:W3:Y:S03]  /*0130*/  LDC.64 R4, c[0x0][0x238] ;  /* 0x00008e00ff047b82 */ /* 0x000ee60000000a00 */
[----:B------:R-:W-:Y:S01]  /*0140*/  IMAD R19, R2, -0x12, R3 ;  /* 0xffffffee02137824 */ /* 0x000fe200078e0203 */
[----:B------:R-:W-:-:S03]  /*0150*/  CS2R R2, SRZ ;  /* 0x0000000000027805 */ /* 0x000fc6000001ff00 */
[----:B--2---:R-:W-:-:S05]  /*0160*/  IMAD.WIDE R12, R19, 0x4, R12 ;  /* 0x00000004130c7825 */ /* 0x004fca00078e020c */
[----:B------:R2:W3:Y:S01]  /*0170*/  @!P0 LDG.E.EL R2, desc[UR4][R12.64] ;  /* 0x000000040c028981 */ /* 0x0004e2000c2e1900 */
[----:B------:R-:W-:Y:S01]  /*0180*/  CS2R R6, SRZ ;  /* 0x0000000000067805 */ /* 0x000fe2000001ff00 */
[----:B----4-:R-:W-:-:S04]  /*0190*/  IMAD.WIDE R8, R0, 0x4, R8 ;  /* 0x0000000400087825 */ /* 0x010fc800078e0208 */
[C---:B-----5:R-:W-:Y:S01]  /*01a0*/  IMAD.WIDE R10, R19.reuse, 0x4, R10 ;  /* 0x00000004130a7825 */ /* 0x060fe200078e020a */
[----:B------:R4:W5:Y:S03]  /*01b0*/  @!P0 LDG.E R3, desc[UR4][R8.64] ;  /* 0x0000000408038981 */ /* 0x000966000c1e1900 */
[C---:B0-2---:R-:W-:Y:S01]  /*01c0*/  IMAD.WIDE R12, R19.reuse, 0x4, R14 ;  /* 0x00000004130c7825 */ /* 0x045fe200078e020e */
[----:B------:R0:W5:Y:S03]  /*01d0*/  @!P0 LDG.E.EL R6, desc[UR4][R10.64] ;  /* 0x000000040a068981 */ /* 0x000166000c2e1900 */
[----:B-1----:R-:W-:Y:S01]  /*01e0*/  IMAD.WIDE R14, R19, 0x4, R16 ;  /* 0x00000004130e7825 */ /* 0x002fe200078e0210 */
[----:B------:R-:W-:Y:S01]  /*01f0*/  CS2R R16, SRZ ;  /* 0x0000000000107805 */ /* 0x000fe2000001ff00 */
[----:B------:R-:W2:Y:S01]  /*0200*/  @!P0 LDG.E.EL R7, desc[UR4][R12.64] ;  /* 0x000000040c078981 */ /* 0x000ea2000c2e1900 */
[----:B----4-:R-:W1:Y:S01]  /*0210*/  LDC.64 R8, c[0x0][0x240] ;  /* 0x00009000ff087b82 */ /* 0x010e620000000a00 */
[----:B---3--:R-:W-:-:S03]  /*0220*/  IMAD.WIDE R4, R0, 0x4, R4 ;  /* 0x0000000400047825 */ /* 0x008fc600078e0204 */
[----:B------:R-:W2:Y:S04]  /*0230*/  @!P0 LDG.E.EL R16, desc[UR4][R14.64] ;  /* 0x000000040e108981 */ /* 0x000ea8000c2e1900 */
[----:B------:R-:W3:Y:S01]  /*0240*/  @!P0 LDG.E R17, desc[UR4][R4.64] ;  /* 0x0000000404118981 */ /* 0x000ee2000c1e1900 */
[----:B0-----:R-:W-:Y:S01]  /*0250*/  HFMA2.MMA R11, -RZ, RZ, 1.625, 0 ;  /* 0x3e800000ff0b7435 */ /* 0x001fe200000001ff */
[----:B------:R-:W-:-:S04]  /*0260*/  FADD R2, R2, 9.9999997473787516356e-06 ;  /* 0x3727c5ac02027421 */ /* 0x000fc80000000000 */
[----:B------:R-:W0:Y:S01]  /*0270*/  MUFU.SQRT R10, R2 ;  /* 0x00000002000a7308 */ /* 0x000e220000002000 */
[----:B-----5:R-:W-:Y:S01]  /*0280*/  FADD R3, -R6, R3 ;  /* 0x0000000306037221 */ /* 0x020fe20000000100 */
[C---:B0-----:R-:W-:Y:S02]  /*0290*/  FSETP.GT.AND P1, PT, R10.reuse, 8.50705917302346158658e+37, PT ;  /* 0x7e8000000a00780b */ /* 0x041fe40003f24000 */
[----:B------:R-:W-:Y:S02]  /*02a0*/  FSETP.GEU.AND P2, PT, R10, 1.175494350822287508e-38, PT ;  /* 0x008000000a00780b */ /* 0x000fe40003f4e000 */
[----:B------:R-:W-:-:S09]  /*02b0*/  FSEL R11, R11, 1, P1 ;  /* 0x3f8000000b0b7808 */ /* 0x000fd20000800000 */
[----:B------:R-:W-:Y:S02]  /*02c0*/  @P1 FMUL R10, R10, 0.25 ;  /* 0x3e8000000a0a1820 */ /* 0x000fe40000400000 */
[----:B------:R-:W-:Y:S02]  /*02d0*/  @!P2 FMUL R11, R11, 16777216 ;  /* 0x4b8000000b0ba820 */ /* 0x000fe40000400000 */
[----:B------:R-:W-:-:S06]  /*02e0*/  @!P2 FMUL R10, R10, 16777216 ;  /* 0x4b8000000a0aa820 */ /* 0x000fcc0000400000 */
[----:B------:R-:W0:Y:S02]  /*02f0*/  MUFU.RCP R10, R10 ;  /* 0x0000000a000a7308 */ /* 0x000e240000001000 */
[----:B0-----:R-:W-:-:S04]  /*0300*/  FMUL R2, R10, R11 ;  /* 0x0000000b0a027220 */ /* 0x001fc80000400000 */
[----:B------:R-:W-:-:S04]  /*0310*/  FMUL R3, R3, R2 ;  /* 0x0000000203037220 */ /* 0x000fc80000400000 */
[----:B--2---:R-:W-:Y:S01]  /*0320*/  FFMA R16, R3, R7, R16 ;  /* 0x0000000703107223 */ /* 0x004fe20000000010 */
[----:B-1----:R-:W-:-:S04]  /*0330*/  IMAD.WIDE R2, R0, 0x4, R8 ;  /* 0x0000000400027825 */ /* 0x002fc800078e0208 */
[C---:B---3--:R-:W-:Y:S01]  /*0340*/  FADD R4, R16.reuse, R17 ;  /* 0x0000001110047221 */ /* 0x048fe20000000000 */
[----:B------:R-:W-:-:S04]  /*0350*/  FSETP.GEU.AND P1, PT, R16, -R17, PT ;  /* 0x800000111000720b */ /* 0x000fc80003f2e000 */
[----:B------:R-:W-:Y:S01]  /*0360*/  FSEL R5, R4, RZ, P1 ;  /* 0x000000ff04057208 */ /* 0x000fe20000800000 */
[----:B------:R-:W-:Y:S08]  /*0370*/  @P0 EXIT ;  /* 0x000000000000094d */ /* 0x000ff00003800000 */
[----:B------:R-:W-:Y:S01]  /*0380*/  STG.E desc[UR4][R2.64], R5 ;  /* 0x0000000502007986 */ /* 0x000fe2000c101904 */
[----:B------:R-:W-:Y:S05]  /*0390*/  EXIT ;  /* 0x000000000000794d */ /* 0x000fea0003800000 */
.L_x_0:
[----:B------:R-:W-:-:S00]  /*03a0*/  BRA `(.L_x_0) ;  /* 0xfffffffc00fc7947 */ /* 0x000fc0000383ffff */
[----:B------:R-:W-:-:S00]  /*03b0*/  NOP ;  /* 0x0000000000007918 */ /* 0x000fc00000000000 */
        /* <DEDUP_REMOVED lines=12> */
.L_x_1:


//--------------------- .nv.global.init           --------------------------
	.section	.nv.global.init,"aw",@progbits
.nv.global.init:
	.type		_$_str,@object
	.size		_$_str,(_$_str_$_2 - _$_str)
_$_str:
        /*0000*/ 	.byte	0x5f, 0x5f, 0x43, 0x55, 0x44, 0x41, 0x5f, 0x46, 0x54, 0x5a, 0x00
	.type		_$_str_$_2,@object
	.size		_$_str_$_2,(.L_1 - _$_str_$_2)
_$_str_$_2:
        /*000b*/ 	.byte	0x5f, 0x5f, 0x43, 0x55, 0x44, 0x41, 0x5f, 0x50, 0x52, 0x45, 0x43, 0x5f, 0x53, 0x51, 0x52, 0x54
        /*001b*/ 	.byte	0x00
.L_1:


//--------------------- .nv.constant0.triton_poi_fused__native_batch_norm_legit_no_training_add_relu_6 --------------------------
	.section	.nv.constant0.triton_poi_fused__native_batch_norm_legit_no_training_add_relu_6,"a",@progbits
	.sectionflags	@""
	.align	4
.nv.constant0.triton_poi_fused__native_batch_norm_legit_no_training_add_relu_6:
	.zero		588
